//
// Generated by NVIDIA NVVM Compiler
//
// Compiler Build ID: CL-36424714
// Cuda compilation tools, release 13.0, V13.0.88
// Based on NVVM 20.0.0
//

.version 9.0
.target sm_100
.address_size 64

	// .globl	spoc_dummy

.visible .entry spoc_dummy(
	.param .u64 .ptr .align 1 spoc_dummy_param_0,
	.param .u32 spoc_dummy_param_1,
	.param .u32 spoc_dummy_param_2,
	.param .f32 spoc_dummy_param_3
)
{
	.reg .pred 	%p<7>;
	.reg .b32 	%r<18>;
	.reg .b32 	%f<24>;
	.reg .b64 	%rd<5>;

	ld.param.u64 	%rd1, [spoc_dummy_param_0];
	ld.param.u32 	%r5, [spoc_dummy_param_1];
	ld.param.u32 	%r6, [spoc_dummy_param_2];
	ld.param.f32 	%f7, [spoc_dummy_param_3];
	mov.u32 	%r7, %tid.y;
	mov.u32 	%r8, %ctaid.y;
	mov.u32 	%r9, %ntid.y;
	mad.lo.s32 	%r1, %r8, %r9, %r7;
	mov.u32 	%r10, %tid.x;
	mov.u32 	%r11, %ctaid.x;
	mov.u32 	%r12, %ntid.x;
	mad.lo.s32 	%r2, %r11, %r12, %r10;
	setp.gt.u32 	%p1, %r1, 999;
	setp.gt.s32 	%p2, %r2, 999;
	or.pred  	%p3, %p1, %p2;
	@%p3 bra 	$L__BB0_4;
	add.s32 	%r14, %r5, %r2;
	add.s32 	%r15, %r6, %r1;
	cvt.rn.f32.s32 	%f9, %r14;
	div.rn.f32 	%f10, %f9, 0f447A0000;
	div.rn.f32 	%f11, %f10, %f7;
	fma.rn.f32 	%f1, %f11, 0f40800000, 0fC0000000;
	cvt.rn.f32.s32 	%f12, %r15;
	div.rn.f32 	%f13, %f12, 0f447A0000;
	div.rn.f32 	%f14, %f13, %f7;
	fma.rn.f32 	%f2, %f14, 0f40800000, 0fC0000000;
	mov.b32 	%r17, 0;
	mov.f32 	%f22, 0f00000000;
	mov.f32 	%f23, %f22;
$L__BB0_2:
	add.s32 	%r4, %r17, 1;
	mul.f32 	%f15, %f23, %f23;
	mul.f32 	%f16, %f22, %f22;
	sub.f32 	%f17, %f15, %f16;
	add.f32 	%f5, %f1, %f17;
	add.f32 	%f18, %f23, %f23;
	fma.rn.f32 	%f22, %f18, %f22, %f2;
	mul.f32 	%f19, %f5, %f5;
	fma.rn.f32 	%f20, %f22, %f22, %f19;
	setp.lt.u32 	%p4, %r17, 49;
	setp.le.f32 	%p5, %f20, 0f40800000;
	and.pred  	%p6, %p4, %p5;
	mov.f32 	%f23, %f5;
	mov.u32 	%r17, %r4;
	@%p6 bra 	$L__BB0_2;
	mad.lo.s32 	%r16, %r1, 1000, %r2;
	cvta.to.global.u64 	%rd2, %rd1;
	mul.wide.s32 	%rd3, %r16, 4;
	add.s64 	%rd4, %rd2, %rd3;
	st.global.u32 	[%rd4], %r4;
$L__BB0_4:
	ret;

}


// ===== COMPILED SASS (sm_100) =====

	.target	sm_100

	.elftype	@"ET_EXEC"


//--------------------- .note.nv.tkinfo           --------------------------
	.section	.note.nv.tkinfo,"",@"SHT_NOTE"
	.sectionflags	@"SHF_NOTE_NV_TKINFO"
	.tkinfo
        /*0018*/ 	.word	0x00000002
        /*0030*/ 	.string	""
        /*0030*/ 	.string	"ptxas"
        /*0030*/ 	.string	"Cuda compilation tools, release 13.0, V13.0.88"
        /*0030*/ 	.string	"Build cuda_13.0.r13.0/compiler.36424714_0"
        /*0030*/ 	.string	"-arch sm_100 -m 64 "



//--------------------- .note.nv.cuinfo           --------------------------
	.section	.note.nv.cuinfo,"",@"SHT_NOTE"
	.sectionflags	@"SHF_NOTE_NV_CUINFO"
        /*0018*/ 	.short	0x0002
        /*001a*/ 	.short	0x0064
        /*001c*/ 	.short	0x0082
	.zero		2


//--------------------- .nv.info                  --------------------------
	.section	.nv.info,"",@"SHT_CUDA_INFO"
	.align	4


	//----- nvinfo : EIATTR_REGCOUNT
	.align		4
        /*0000*/ 	.byte	0x04, 0x2f
        /*0002*/ 	.short	(.L_1 - .L_0)
	.align		4
.L_0:
        /*0004*/ 	.word	index@(spoc_dummy)
        /*0008*/ 	.word	0x00000011


	//----- nvinfo : EIATTR_FRAME_SIZE
	.align		4
.L_1:
        /*000c*/ 	.byte	0x04, 0x11
        /*000e*/ 	.short	(.L_3 - .L_2)
	.align		4
.L_2:
        /*0010*/ 	.word	index@($__internal_0_$__cuda_sm3x_div_rn_noftz_f32_slowpath)
        /*0014*/ 	.word	0x00000000


	//----- nvinfo : EIATTR_FRAME_SIZE
	.align		4
.L_3:
        /*0018*/ 	.byte	0x04, 0x11
        /*001a*/ 	.short	(.L_5 - .L_4)
	.align		4
.L_4:
        /*001c*/ 	.word	index@(spoc_dummy)
        /*0020*/ 	.word	0x00000000


	//----- nvinfo : EIATTR_MIN_STACK_SIZE
	.align		4
.L_5:
        /*0024*/ 	.byte	0x04, 0x12
        /*0026*/ 	.short	(.L_7 - .L_6)
	.align		4
.L_6:
        /*0028*/ 	.word	index@(spoc_dummy)
        /*002c*/ 	.word	0x00000000
.L_7:


//--------------------- .nv.compat                --------------------------
	.section	.nv.compat,"",@"SHT_CUDA_COMPAT_INFO"
	.align	4
        /*0000*/ 	.byte	0x02, 0x09, 0x00, 0x00, 0x02, 0x02, 0x01, 0x00, 0x02, 0x05, 0x05, 0x00, 0x03, 0x07, 0x01, 0x01
        /*0010*/ 	.byte	0x02, 0x03, 0x00, 0x00, 0x02, 0x06, 0x01, 0x00, 0x04, 0x0b, 0x08, 0x00, 0x01, 0x00, 0x00, 0x00
        /*0020*/ 	.byte	0x00, 0x00, 0x00, 0x00


//--------------------- .nv.info.spoc_dummy       --------------------------
	.section	.nv.info.spoc_dummy,"",@"SHT_CUDA_INFO"
	.sectionflags	@""
	.align	4


	//----- nvinfo : EIATTR_CUDA_API_VERSION
	.align		4
        /*0000*/ 	.byte	0x04, 0x37
        /*0002*/ 	.short	(.L_9 - .L_8)
.L_8:
        /*0004*/ 	.word	0x00000082


	//----- nvinfo : EIATTR_KPARAM_INFO
	.align		4
.L_9:
        /*0008*/ 	.byte	0x04, 0x17
        /*000a*/ 	.short	(.L_11 - .L_10)
.L_10:
        /*000c*/ 	.word	0x00000000
        /*0010*/ 	.short	0x0003
        /*0012*/ 	.short	0x0010
        /*0014*/ 	.byte	0x00, 0xf0, 0x11, 0x00


	//----- nvinfo : EIATTR_KPARAM_INFO
	.align		4
.L_11:
        /*0018*/ 	.byte	0x04, 0x17
        /*001a*/ 	.short	(.L_13 - .L_12)
.L_12:
        /*001c*/ 	.word	0x00000000
        /*0020*/ 	.short	0x0002
        /*0022*/ 	.short	0x000c
        /*0024*/ 	.byte	0x00, 0xf0, 0x11, 0x00


	//----- nvinfo : EIATTR_KPARAM_INFO
	.align		4
.L_13:
        /*0028*/ 	.byte	0x04, 0x17
        /*002a*/ 	.short	(.L_15 - .L_14)
.L_14:
        /*002c*/ 	.word	0x00000000
        /*0030*/ 	.short	0x0001
        /*0032*/ 	.short	0x0008
        /*0034*/ 	.byte	0x00, 0xf0, 0x11, 0x00


	//----- nvinfo : EIATTR_KPARAM_INFO
	.align		4
.L_15:
        /*0038*/ 	.byte	0x04, 0x17
        /*003a*/ 	.short	(.L_17 - .L_16)
.L_16:
        /*003c*/ 	.word	0x00000000
        /*0040*/ 	.short	0x0000
        /*0042*/ 	.short	0x0000
        /*0044*/ 	.byte	0x00, 0xf5, 0x21, 0x00


	//----- nvinfo : EIATTR_SPARSE_MMA_MASK
	.align		4
.L_17:
        /*0048*/ 	.byte	0x03, 0x50
        /*004a*/ 	.short	0x0000


	//----- nvinfo : EIATTR_MAXREG_COUNT
	.align		4
        /*004c*/ 	.byte	0x03, 0x1b
        /*004e*/ 	.short	0x00ff


	//----- nvinfo : EIATTR_MERCURY_ISA_VERSION
	.align		4
        /*0050*/ 	.byte	0x03, 0x5f
        /*0052*/ 	.short	0x0101


	//----- nvinfo : EIATTR_VRC_CTA_INIT_COUNT
	.align		4
        /*0054*/ 	.byte	0x02, 0x4a
	.zero		1
	.zero		1


	//----- nvinfo : EIATTR_EXIT_INSTR_OFFSETS
	.align		4
        /*0058*/ 	.byte	0x04, 0x1c
        /*005a*/ 	.short	(.L_19 - .L_18)


	//   ....[0]....
.L_18:
        /*005c*/ 	.word	0x000000b0


	//   ....[1]....
        /*0060*/ 	.word	0x000006b0


	//----- nvinfo : EIATTR_CRS_STACK_SIZE
	.align		4
.L_19:
        /*0064*/ 	.byte	0x04, 0x1e
        /*0066*/ 	.short	(.L_21 - .L_20)
.L_20:
        /*0068*/ 	.word	0x00000000


	//----- nvinfo : EIATTR_CBANK_PARAM_SIZE
	.align		4
.L_21:
        /*006c*/ 	.byte	0x03, 0x19
        /*006e*/ 	.short	0x0014


	//----- nvinfo : EIATTR_PARAM_CBANK
	.align		4
        /*0070*/ 	.byte	0x04, 0x0a
        /*0072*/ 	.short	(.L_23 - .L_22)
	.align		4
.L_22:
        /*0074*/ 	.word	index@(.nv.constant0.spoc_dummy)
        /*0078*/ 	.short	0x0380
        /*007a*/ 	.short	0x0014


	//----- nvinfo : EIATTR_SW_WAR
	.align		4
.L_23:
        /*007c*/ 	.byte	0x04, 0x36
        /*007e*/ 	.short	(.L_25 - .L_24)
.L_24:
        /*0080*/ 	.word	0x00000008
.L_25:


//--------------------- .nv.callgraph             --------------------------
	.section	.nv.callgraph,"",@"SHT_CUDA_CALLGRAPH"
	.align	4
	.sectionentsize	8
	.align		4
        /*0000*/ 	.word	0x00000000
	.align		4
        /*0004*/ 	.word	0xffffffff
	.align		4
        /*0008*/ 	.word	0x00000000
	.align		4
        /*000c*/ 	.word	0xfffffffe
	.align		4
        /*0010*/ 	.word	0x00000000
	.align		4
        /*0014*/ 	.word	0xfffffffd
	.align		4
        /*0018*/ 	.word	0x00000000
	.align		4
        /*001c*/ 	.word	0xfffffffc


//--------------------- .text.spoc_dummy          --------------------------
	.section	.text.spoc_dummy,"ax",@progbits
	.align	128
        .global         spoc_dummy
        .type           spoc_dummy,@function
        .size           spoc_dummy,(.L_x_22 - spoc_dummy)
        .other          spoc_dummy,@"STO_CUDA_ENTRY STV_DEFAULT"
spoc_dummy:
.text.spoc_dummy:
[----:B------:R-:W-:Y:S01]  /*0000*/  LDC R1, c[0x0][0x37c] ;  /* 0x0000df00ff017b82 */ /* 0x000fe20000000800 */
[----:B------:R-:W0:Y:S07]  /*0010*/  S2R R2, SR_TID.X ;  /* 0x0000000000027919 */ /* 0x000e2e0000002100 */
[----:B------:R-:W1:Y:S01]  /*0020*/  LDC R0, c[0x0][0x364] ;  /* 0x0000d900ff007b82 */ /* 0x000e620000000800 */
[----:B------:R-:W1:Y:S07]  /*0030*/  S2R R5, SR_TID.Y ;  /* 0x0000000000057919 */ /* 0x000e6e0000002200 */
[----:B------:R-:W0:Y:S08]  /*0040*/  S2UR UR5, SR_CTAID.X ;  /* 0x00000000000579c3 */ /* 0x000e300000002500 */
[----:B------:R-:W0:Y:S08]  /*0050*/  LDC R3, c[0x0][0x360] ;  /* 0x0000d800ff037b82 */ /* 0x000e300000000800 */
[----:B------:R-:W1:Y:S01]  /*0060*/  S2UR UR4, SR_CTAID.Y ;  /* 0x00000000000479c3 */ /* 0x000e620000002600 */
[----:B0-----:R-:W-:-:S05]  /*0070*/  IMAD R2, R3, UR5, R2 ;  /* 0x0000000503027c24 */ /* 0x001fca000f8e0202 */
[----:B------:R-:W-:Y:S01]  /*0080*/  ISETP.GT.AND P0, PT, R2, 0x3e7, PT ;  /* 0x000003e70200780c */ /* 0x000fe20003f04270 */
[----:B-1----:R-:W-:-:S05]  /*0090*/  IMAD R5, R0, UR4, R5 ;  /* 0x0000000400057c24 */ /* 0x002fca000f8e0205 */
[----:B------:R-:W-:-:S13]  /*00a0*/  ISETP.GT.U32.OR P0, PT, R5, 0x3e7, P0 ;  /* 0x000003e70500780c */ /* 0x000fda0000704470 */
[----:B------:R-:W-:Y:S05]  /*00b0*/  @P0 EXIT ;  /* 0x000000000000094d */ /* 0x000fea0003800000 */
[----:B------:R-:W0:Y:S01]  /*00c0*/  LDCU.64 UR4, c[0x0][0x388] ;  /* 0x00007100ff0477ac */ /* 0x000e220008000a00 */
[----:B------:R-:W-:Y:S01]  /*00d0*/  IMAD.MOV.U32 R4, RZ, RZ, 0x3a83126f ;  /* 0x3a83126fff047424 */ /* 0x000fe200078e00ff */
[----:B------:R-:W-:Y:S01]  /*00e0*/  BSSY.RECONVERGENT B0, `(.L_x_0) ;  /* 0x0000010000007945 */ /* 0x000fe20003800200 */
[----:B------:R-:W-:-:S04]  /*00f0*/  IMAD.MOV.U32 R3, RZ, RZ, 0x447a0000 ;  /* 0x447a0000ff037424 */ /* 0x000fc800078e00ff */
[----:B------:R-:W-:-:S04]  /*0100*/  FFMA R3, R4, -R3, 1 ;  /* 0x3f80000004037423 */ /* 0x000fc80000000803 */
[----:B------:R-:W-:Y:S01]  /*0110*/  FFMA R3, R3, R4, 0.0010000000474974513054 ;  /* 0x3a83126f03037423 */ /* 0x000fe20000000004 */
[----:B0-----:R-:W-:Y:S01]  /*0120*/  IADD3 R0, PT, PT, R2, UR4, RZ ;  /* 0x0000000402007c10 */ /* 0x001fe2000fffe0ff */
[----:B------:R-:W-:-:S03]  /*0130*/  VIADD R4, R5, UR5 ;  /* 0x0000000505047c36 */ /* 0x000fc60008000000 */
[----:B------:R-:W-:-:S04]  /*0140*/  I2FP.F32.S32 R0, R0 ;  /* 0x0000000000007245 */ /* 0x000fc80000201400 */
[----:B------:R-:W0:Y:S01]  /*0150*/  FCHK P0, R0, 1000 ;  /* 0x447a000000007902 */ /* 0x000e220000000000 */
[----:B------:R-:W-:-:S04]  /*0160*/  FFMA R6, R0, R3, RZ ;  /* 0x0000000300067223 */ /* 0x000fc800000000ff */
[----:B------:R-:W-:-:S04]  /*0170*/  FFMA R7, R6, -1000, R0 ;  /* 0xc47a000006077823 */ /* 0x000fc80000000000 */
[----:B------:R-:W-:Y:S01]  /*0180*/  FFMA R3, R3, R7, R6 ;  /* 0x0000000703037223 */ /* 0x000fe20000000006 */
[----:B0-----:R-:W-:Y:S06]  /*0190*/  @!P0 BRA `(.L_x_1) ;  /* 0x0000000000108947 */ /* 0x001fec0003800000 */
[----:B------:R-:W-:Y:S01]  /*01a0*/  IMAD.MOV.U32 R3, RZ, RZ, 0x447a0000 ;  /* 0x447a0000ff037424 */ /* 0x000fe200078e00ff */
[----:B------:R-:W-:-:S07]  /*01b0*/  MOV R6, 0x1d0 ;  /* 0x000001d000067802 */ /* 0x000fce0000000f00 */
[----:B------:R-:W-:Y:S05]  /*01c0*/  CALL.REL.NOINC `($__internal_0_$__cuda_sm3x_div_rn_noftz_f32_slowpath) ;  /* 0x00000004003c7944 */ /* 0x000fea0003c00000 */
[----:B------:R-:W-:-:S07]  /*01d0*/  MOV R3, R0 ;  /* 0x0000000000037202 */ /* 0x000fce0000000f00 */
.L_x_1:
[----:B------:R-:W-:Y:S05]  /*01e0*/  BSYNC.RECONVERGENT B0 ;  /* 0x0000000000007941 */ /* 0x000fea0003800200 */
.L_x_0:
[----:B------:R-:W0:Y:S01]  /*01f0*/  LDC R8, c[0x0][0x390] ;  /* 0x0000e400ff087b82 */ /* 0x000e220000000800 */
[----:B------:R-:W-:Y:S01]  /*0200*/  BSSY.RECONVERGENT B0, `(.L_x_2) ;  /* 0x000000f000007945 */ /* 0x000fe20003800200 */
[----:B0-----:R-:W0:Y:S08]  /*0210*/  MUFU.RCP R0, R8 ;  /* 0x0000000800007308 */ /* 0x001e300000001000 */
[----:B------:R-:W1:Y:S01]  /*0220*/  FCHK P0, R3, R8 ;  /* 0x0000000803007302 */ /* 0x000e620000000000 */
[----:B0-----:R-:W-:-:S04]  /*0230*/  FFMA R7, R0, -R8, 1 ;  /* 0x3f80000000077423 */ /* 0x001fc80000000808 */
[----:B------:R-:W-:-:S04]  /*0240*/  FFMA R0, R0, R7, R0 ;  /* 0x0000000700007223 */ /* 0x000fc80000000000 */
[----:B------:R-:W-:-:S04]  /*0250*/  FFMA R6, R0, R3, RZ ;  /* 0x0000000300067223 */ /* 0x000fc800000000ff */
[----:B------:R-:W-:-:S04]  /*0260*/  FFMA R7, R6, -R8, R3 ;  /* 0x8000000806077223 */ /* 0x000fc80000000003 */
[----:B------:R-:W-:Y:S01]  /*0270*/  FFMA R6, R0, R7, R6 ;  /* 0x0000000700067223 */ /* 0x000fe20000000006 */
[----:B-1----:R-:W-:Y:S06]  /*0280*/  @!P0 BRA `(.L_x_3) ;  /* 0x0000000000188947 */ /* 0x002fec0003800000 */
[----:B------:R-:W0:Y:S01]  /*0290*/  LDCU UR4, c[0x0][0x390] ;  /* 0x00007200ff0477ac */ /* 0x000e220008000800 */
[----:B------:R-:W-:Y:S01]  /*02a0*/  IMAD.MOV.U32 R0, RZ, RZ, R3 ;  /* 0x000000ffff007224 */ /* 0x000fe200078e0003 */
[----:B------:R-:W-:Y:S01]  /*02b0*/  MOV R6, 0x2e0 ;  /* 0x000002e000067802 */ /* 0x000fe20000000f00 */
[----:B0-----:R-:W-:-:S07]  /*02c0*/  IMAD.U32 R3, RZ, RZ, UR4 ;  /* 0x00000004ff037e24 */ /* 0x001fce000f8e00ff */
[----:B------:R-:W-:Y:S05]  /*02d0*/  CALL.REL.NOINC `($__internal_0_$__cuda_sm3x_div_rn_noftz_f32_slowpath) ;  /* 0x0000000000f87944 */ /* 0x000fea0003c00000 */
[----:B------:R-:W-:-:S07]  /*02e0*/  MOV R6, R0 ;  /* 0x0000000000067202 */ /* 0x000fce0000000f00 */
.L_x_3:
[----:B------:R-:W-:Y:S05]  /*02f0*/  BSYNC.RECONVERGENT B0 ;  /* 0x0000000000007941 */ /* 0x000fea0003800200 */
.L_x_2:
[----:B------:R-:W-:Y:S02]  /*0300*/  IMAD.MOV.U32 R0, RZ, RZ, 0x3a83126f ;  /* 0x3a83126fff007424 */ /* 0x000fe400078e00ff */
[----:B------:R-:W-:Y:S02]  /*0310*/  HFMA2 R9, -RZ, RZ, 2.25, 0 ;  /* 0x40800000ff097431 */ /* 0x000fe400000001ff */
[----:B------:R-:W-:Y:S01]  /*0320*/  IMAD.MOV.U32 R3, RZ, RZ, 0x447a0000 ;  /* 0x447a0000ff037424 */ /* 0x000fe200078e00ff */
[----:B------:R-:W-:Y:S03]  /*0330*/  BSSY.RECONVERGENT B0, `(.L_x_4) ;  /* 0x000000f000007945 */ /* 0x000fe60003800200 */
[----:B------:R-:W-:Y:S01]  /*0340*/  FFMA R7, R0, -R3, 1 ;  /* 0x3f80000000077423 */ /* 0x000fe20000000803 */
[----:B------:R-:W-:-:S03]  /*0350*/  I2FP.F32.S32 R3, R4 ;  /* 0x0000000400037245 */ /* 0x000fc60000201400 */
[----:B------:R-:W-:Y:S01]  /*0360*/  FFMA R0, R7, R0, 0.0010000000474974513054 ;  /* 0x3a83126f07007423 */ /* 0x000fe20000000000 */
[----:B------:R-:W0:Y:S01]  /*0370*/  FCHK P0, R3, 1000 ;  /* 0x447a000003007902 */ /* 0x000e220000000000 */
[----:B------:R-:W-:Y:S02]  /*0380*/  FFMA R4, R6, R9, -2 ;  /* 0xc000000006047423 */ /* 0x000fe40000000009 */
[----:B------:R-:W-:-:S04]  /*0390*/  FFMA R7, R0, R3, RZ ;  /* 0x0000000300077223 */ /* 0x000fc800000000ff */
[----:B------:R-:W-:-:S04]  /*03a0*/  FFMA R8, R7, -1000, R3 ;  /* 0xc47a000007087823 */ /* 0x000fc80000000003 */
[----:B------:R-:W-:Y:S01]  /*03b0*/  FFMA R7, R0, R8, R7 ;  /* 0x0000000800077223 */ /* 0x000fe20000000007 */
[----:B0-----:R-:W-:Y:S06]  /*03c0*/  @!P0 BRA `(.L_x_5) ;  /* 0x0000000000148947 */ /* 0x001fec0003800000 */
[----:B------:R-:W-:Y:S01]  /*03d0*/  IMAD.MOV.U32 R0, RZ, RZ, R3 ;  /* 0x000000ffff007224 */ /* 0x000fe200078e0003 */
[----:B------:R-:W-:Y:S01]  /*03e0*/  MOV R6, 0x410 ;  /* 0x0000041000067802 */ /* 0x000fe20000000f00 */
[----:B------:R-:W-:-:S07]  /*03f0*/  IMAD.MOV.U32 R3, RZ, RZ, 0x447a0000 ;  /* 0x447a0000ff037424 */ /* 0x000fce00078e00ff */
[----:B------:R-:W-:Y:S05]  /*0400*/  CALL.REL.NOINC `($__internal_0_$__cuda_sm3x_div_rn_noftz_f32_slowpath) ;  /* 0x0000000000ac7944 */ /* 0x000fea0003c00000 */
[----:B------:R-:W-:-:S07]  /*0410*/  MOV R7, R0 ;  /* 0x0000000000077202 */ /* 0x000fce0000000f00 */
.L_x_5:
[----:B------:R-:W-:Y:S05]  /*0420*/  BSYNC.RECONVERGENT B0 ;  /* 0x0000000000007941 */ /* 0x000fea0003800200 */
.L_x_4:
        /* <DEDUP_REMOVED lines=15> */
.L_x_7:
[----:B------:R-:W-:Y:S05]  /*0520*/  BSYNC.RECONVERGENT B0 ;  /* 0x0000000000007941 */ /* 0x000fea0003800200 */
.L_x_6:
[----:B------:R-:W-:Y:S01]  /*0530*/  HFMA2 R7, -RZ, RZ, 2.25, 0 ;  /* 0x40800000ff077431 */ /* 0x000fe200000001ff */
[----:B------:R-:W-:Y:S01]  /*0540*/  BSSY.RECONVERGENT B0, `(.L_x_8) ;  /* 0x0000012000007945 */ /* 0x000fe20003800200 */
[----:B------:R-:W-:Y:S01]  /*0550*/  IMAD.MOV.U32 R3, RZ, RZ, RZ ;  /* 0x000000ffff037224 */ /* 0x000fe200078e00ff */
[----:B------:R-:W-:Y:S01]  /*0560*/  MOV R6, RZ ;  /* 0x000000ff00067202 */ /* 0x000fe20000000f00 */
[----:B------:R-:W0:Y:S01]  /*0570*/  LDCU.64 UR4, c[0x0][0x358] ;  /* 0x00006b00ff0477ac */ /* 0x000e220008000a00 */
[----:B------:R-:W-:Y:S01]  /*0580*/  FFMA R8, R0, R7, -2 ;  /* 0xc000000000087423 */ /* 0x000fe20000000007 */
[----:B------:R-:W-:-:S07]  /*0590*/  IMAD.MOV.U32 R0, RZ, RZ, RZ ;  /* 0x000000ffff007224 */ /* 0x000fce00078e00ff */
.L_x_9:
[----:B------:R-:W-:Y:S01]  /*05a0*/  FMUL R7, R0, R0 ;  /* 0x0000000000077220 */ /* 0x000fe20000400000 */
[C---:B------:R-:W-:Y:S01]  /*05b0*/  FADD R9, R6.reuse, R6 ;  /* 0x0000000606097221 */ /* 0x040fe20000000000 */
[----:B------:R-:W-:Y:S02]  /*05c0*/  ISETP.LT.U32.AND P1, PT, R3, 0x31, PT ;  /* 0x000000310300780c */ /* 0x000fe40003f21070 */
[----:B------:R-:W-:Y:S01]  /*05d0*/  FFMA R7, R6, R6, -R7 ;  /* 0x0000000606077223 */ /* 0x000fe20000000807 */
[----:B------:R-:W-:Y:S01]  /*05e0*/  FFMA R0, R9, R0, R8 ;  /* 0x0000000009007223 */ /* 0x000fe20000000008 */
[----:B------:R-:W-:Y:S02]  /*05f0*/  VIADD R9, R3, 0x1 ;  /* 0x0000000103097836 */ /* 0x000fe40000000000 */
[----:B------:R-:W-:-:S03]  /*0600*/  FADD R6, R4, R7 ;  /* 0x0000000704067221 */ /* 0x000fc60000000000 */
[----:B------:R-:W-:Y:S01]  /*0610*/  MOV R3, R9 ;  /* 0x0000000900037202 */ /* 0x000fe20000000f00 */
[----:B------:R-:W-:-:S04]  /*0620*/  FMUL R7, R6, R6 ;  /* 0x0000000606077220 */ /* 0x000fc80000400000 */
[----:B------:R-:W-:-:S05]  /*0630*/  FFMA R7, R0, R0, R7 ;  /* 0x0000000000077223 */ /* 0x000fca0000000007 */
[----:B------:R-:W-:-:S13]  /*0640*/  FSETP.GTU.AND P0, PT, R7, 4, PT ;  /* 0x408000000700780b */ /* 0x000fda0003f0c000 */
[----:B------:R-:W-:Y:S05]  /*0650*/  @!P0 BRA P1, `(.L_x_9) ;  /* 0xfffffffc00d08947 */ /* 0x000fea000083ffff */
[----:B0-----:R-:W-:Y:S05]  /*0660*/  BSYNC.RECONVERGENT B0 ;  /* 0x0000000000007941 */ /* 0x001fea0003800200 */
.L_x_8:
[----:B------:R-:W0:Y:S01]  /*0670*/  LDC.64 R6, c[0x0][0x380] ;  /* 0x0000e000ff067b82 */ /* 0x000e220000000a00 */
[----:B------:R-:W-:-:S04]  /*0680*/  IMAD R3, R5, 0x3e8, R2 ;  /* 0x000003e805037824 */ /* 0x000fc800078e0202 */
[----:B0-----:R-:W-:-:S05]  /*0690*/  IMAD.WIDE R2, R3, 0x4, R6 ;  /* 0x0000000403027825 */ /* 0x001fca00078e0206 */
[----:B------:R-:W-:Y:S01]  /*06a0*/  STG.E desc[UR4][R2.64], R9 ;  /* 0x0000000902007986 */ /* 0x000fe2000c101904 */
[----:B------:R-:W-:Y:S05]  /*06b0*/  EXIT ;  /* 0x000000000000794d */ /* 0x000fea0003800000 */
        .weak           $__internal_0_$__cuda_sm3x_div_rn_noftz_f32_slowpath
        .type           $__internal_0_$__cuda_sm3x_div_rn_noftz_f32_slowpath,@function
        .size           $__internal_0_$__cuda_sm3x_div_rn_noftz_f32_slowpath,(.L_x_22 - $__internal_0_$__cuda_sm3x_div_rn_noftz_f32_slowpath)
$__internal_0_$__cuda_sm3x_div_rn_noftz_f32_slowpath:
[----:B------:R-:W-:Y:S01]  /*06c0*/  SHF.R.U32.HI R8, RZ, 0x17, R3 ;  /* 0x00000017ff087819 */ /* 0x000fe20000011603 */
[----:B------:R-:W-:Y:S01]  /*06d0*/  BSSY.RECONVERGENT B1, `(.L_x_10) ;  /* 0x0000062000017945 */ /* 0x000fe20003800200 */
[----:B------:R-:W-:Y:S02]  /*06e0*/  SHF.R.U32.HI R7, RZ, 0x17, R0 ;  /* 0x00000017ff077819 */ /* 0x000fe40000011600 */
[----:B------:R-:W-:Y:S02]  /*06f0*/  LOP3.LUT R12, R8, 0xff, RZ, 0xc0, !PT ;  /* 0x000000ff080c7812 */ /* 0x000fe400078ec0ff */
[----:B------:R-:W-:-:S03]  /*0700*/  LOP3.LUT R10, R7, 0xff, RZ, 0xc0, !PT ;  /* 0x000000ff070a7812 */ /* 0x000fc600078ec0ff */
[----:B------:R-:W-:Y:S01]  /*0710*/  VIADD R9, R12, 0xffffffff ;  /* 0xffffffff0c097836 */ /* 0x000fe20000000000 */
[----:B------:R-:W-:-:S04]  /*0720*/  IADD3 R8, PT, PT, R10, -0x1, RZ ;  /* 0xffffffff0a087810 */ /* 0x000fc80007ffe0ff */
[----:B------:R-:W-:-:S04]  /*0730*/  ISETP.GT.U32.AND P0, PT, R9, 0xfd, PT ;  /* 0x000000fd0900780c */ /* 0x000fc80003f04070 */
[----:B------:R-:W-:-:S13]  /*0740*/  ISETP.GT.U32.OR P0, PT, R8, 0xfd, P0 ;  /* 0x000000fd0800780c */ /* 0x000fda0000704470 */
[----:B------:R-:W-:Y:S01]  /*0750*/  @!P0 IMAD.MOV.U32 R7, RZ, RZ, RZ ;  /* 0x000000ffff078224 */ /* 0x000fe200078e00ff */
[----:B------:R-:W-:Y:S06]  /*0760*/  @!P0 BRA `(.L_x_11) ;  /* 0x00000000005c8947 */ /* 0x000fec0003800000 */
[----:B------:R-:W-:Y:S02]  /*0770*/  FSETP.GTU.FTZ.AND P0, PT, |R0|, +INF , PT ;  /* 0x7f8000000000780b */ /* 0x000fe40003f1c200 */
[----:B------:R-:W-:-:S04]  /*0780*/  FSETP.GTU.FTZ.AND P1, PT, |R3|, +INF , PT ;  /* 0x7f8000000300780b */ /* 0x000fc80003f3c200 */
[----:B------:R-:W-:-:S13]  /*0790*/  PLOP3.LUT P0, PT, P0, P1, PT, 0xf8, 0x8f ;  /* 0x00000000008f781c */ /* 0x000fda0000703f70 */
[----:B------:R-:W-:Y:S05]  /*07a0*/  @P0 BRA `(.L_x_12) ;  /* 0x00000004004c0947 */ /* 0x000fea0003800000 */
[----:B------:R-:W-:-:S13]  /*07b0*/  LOP3.LUT P0, RZ, R3, 0x7fffffff, R0, 0xc8, !PT ;  /* 0x7fffffff03ff7812 */ /* 0x000fda000780c800 */
[----:B------:R-:W-:Y:S05]  /*07c0*/  @!P0 BRA `(.L_x_13) ;  /* 0x00000004003c8947 */ /* 0x000fea0003800000 */
[C---:B------:R-:W-:Y:S02]  /*07d0*/  FSETP.NEU.FTZ.AND P2, PT, |R0|.reuse, +INF , PT ;  /* 0x7f8000000000780b */ /* 0x040fe40003f5d200 */
[----:B------:R-:W-:Y:S02]  /*07e0*/  FSETP.NEU.FTZ.AND P1, PT, |R3|, +INF , PT ;  /* 0x7f8000000300780b */ /* 0x000fe40003f3d200 */
[----:B------:R-:W-:-:S11]  /*07f0*/  FSETP.NEU.FTZ.AND P0, PT, |R0|, +INF , PT ;  /* 0x7f8000000000780b */ /* 0x000fd60003f1d200 */
[----:B------:R-:W-:Y:S05]  /*0800*/  @!P1 BRA !P2, `(.L_x_13) ;  /* 0x00000004002c9947 */ /* 0x000fea0005000000 */
[----:B------:R-:W-:-:S04]  /*0810*/  LOP3.LUT P2, RZ, R0, 0x7fffffff, RZ, 0xc0, !PT ;  /* 0x7fffffff00ff7812 */ /* 0x000fc8000784c0ff */
[----:B------:R-:W-:-:S13]  /*0820*/  PLOP3.LUT P1, PT, P1, P2, PT, 0x2f, 0xf2 ;  /* 0x0000000000f2781c */ /* 0x000fda0000f24577 */
[----:B------:R-:W-:Y:S05]  /*0830*/  @P1 BRA `(.L_x_14) ;  /* 0x0000000400181947 */ /* 0x000fea0003800000 */
[----:B------:R-:W-:-:S04]  /*0840*/  LOP3.LUT P1, RZ, R3, 0x7fffffff, RZ, 0xc0, !PT ;  /* 0x7fffffff03ff7812 */ /* 0x000fc8000782c0ff */
[----:B------:R-:W-:-:S13]  /*0850*/  PLOP3.LUT P0, PT, P0, P1, PT, 0x2f, 0xf2 ;  /* 0x0000000000f2781c */ /* 0x000fda0000702577 */
[----:B------:R-:W-:Y:S05]  /*0860*/  @P0 BRA `(.L_x_15) ;  /* 0x0000000400000947 */ /* 0x000fea0003800000 */
[----:B------:R-:W-:Y:S02]  /*0870*/  ISETP.GE.AND P0, PT, R8, RZ, PT ;  /* 0x000000ff0800720c */ /* 0x000fe40003f06270 */
[----:B------:R-:W-:-:S11]  /*0880*/  ISETP.GE.AND P1, PT, R9, RZ, PT ;  /* 0x000000ff0900720c */ /* 0x000fd60003f26270 */
[----:B------:R-:W-:Y:S01]  /*0890*/  @P0 MOV R7, RZ ;  /* 0x000000ff00070202 */ /* 0x000fe20000000f00 */
[----:B------:R-:W-:Y:S02]  /*08a0*/  @!P0 IMAD.MOV.U32 R7, RZ, RZ, -0x40 ;  /* 0xffffffc0ff078424 */ /* 0x000fe400078e00ff */
[----:B------:R-:W-:Y:S01]  /*08b0*/  @!P0 FFMA R0, R0, 1.84467440737095516160e+19, RZ ;  /* 0x5f80000000008823 */ /* 0x000fe200000000ff */
[----:B------:R-:W-:Y:S02]  /*08c0*/  @!P1 FFMA R3, R3, 1.84467440737095516160e+19, RZ ;  /* 0x5f80000003039823 */ /* 0x000fe400000000ff */
[----:B------:R-:W-:-:S07]  /*08d0*/  @!P1 IADD3 R7, PT, PT, R7, 0x40, RZ ;  /* 0x0000004007079810 */ /* 0x000fce0007ffe0ff */
.L_x_11:
[----:B------:R-:W-:Y:S01]  /*08e0*/  LEA R8, R12, 0xc0800000, 0x17 ;  /* 0xc08000000c087811 */ /* 0x000fe200078eb8ff */
[----:B------:R-:W-:Y:S04]  /*08f0*/  BSSY.RECONVERGENT B2, `(.L_x_16) ;  /* 0x0000036000027945 */ /* 0x000fe80003800200 */
[----:B------:R-:W-:Y:S01]  /*0900*/  IMAD.IADD R8, R3, 0x1, -R8 ;  /* 0x0000000103087824 */ /* 0x000fe200078e0a08 */
[----:B------:R-:W-:-:S03]  /*0910*/  IADD3 R3, PT, PT, R10, -0x7f, RZ ;  /* 0xffffff810a037810 */ /* 0x000fc60007ffe0ff */
[----:B------:R0:W1:Y:S01]  /*0920*/  MUFU.RCP R9, R8 ;  /* 0x0000000800097308 */ /* 0x0000620000001000 */
[----:B------:R-:W-:Y:S01]  /*0930*/  FADD.FTZ R11, -R8, -RZ ;  /* 0x800000ff080b7221 */ /* 0x000fe20000010100 */
[C---:B------:R-:W-:Y:S01]  /*0940*/  IMAD R0, R3.reuse, -0x800000, R0 ;  /* 0xff80000003007824 */ /* 0x040fe200078e0200 */
[----:B0-----:R-:W-:-:S05]  /*0950*/  IADD3 R8, PT, PT, R3, 0x7f, -R12 ;  /* 0x0000007f03087810 */ /* 0x001fca0007ffe80c */
[----:B------:R-:W-:Y:S02]  /*0960*/  IMAD.IADD R8, R8, 0x1, R7 ;  /* 0x0000000108087824 */ /* 0x000fe400078e0207 */
[----:B-1----:R-:W-:-:S04]  /*0970*/  FFMA R10, R9, R11, 1 ;  /* 0x3f800000090a7423 */ /* 0x002fc8000000000b */
[----:B------:R-:W-:-:S04]  /*0980*/  FFMA R14, R9, R10, R9 ;  /* 0x0000000a090e7223 */ /* 0x000fc80000000009 */
[----:B------:R-:W-:-:S04]  /*0990*/  FFMA R9, R0, R14, RZ ;  /* 0x0000000e00097223 */ /* 0x000fc800000000ff */
[----:B------:R-:W-:-:S04]  /*09a0*/  FFMA R10, R11, R9, R0 ;  /* 0x000000090b0a7223 */ /* 0x000fc80000000000 */
[----:B------:R-:W-:-:S04]  /*09b0*/  FFMA R9, R14, R10, R9 ;  /* 0x0000000a0e097223 */ /* 0x000fc80000000009 */
[----:B------:R-:W-:-:S04]  /*09c0*/  FFMA R10, R11, R9, R0 ;  /* 0x000000090b0a7223 */ /* 0x000fc80000000000 */
[----:B------:R-:W-:-:S05]  /*09d0*/  FFMA R0, R14, R10, R9 ;  /* 0x0000000a0e007223 */ /* 0x000fca0000000009 */
[----:B------:R-:W-:-:S04]  /*09e0*/  SHF.R.U32.HI R3, RZ, 0x17, R0 ;  /* 0x00000017ff037819 */ /* 0x000fc80000011600 */
[----:B------:R-:W-:-:S04]  /*09f0*/  LOP3.LUT R3, R3, 0xff, RZ, 0xc0, !PT ;  /* 0x000000ff03037812 */ /* 0x000fc800078ec0ff */
[----:B------:R-:W-:-:S05]  /*0a00*/  IADD3 R11, PT, PT, R3, R8, RZ ;  /* 0x00000008030b7210 */ /* 0x000fca0007ffe0ff */
[----:B------:R-:W-:-:S05]  /*0a10*/  VIADD R3, R11, 0xffffffff ;  /* 0xffffffff0b037836 */ /* 0x000fca0000000000 */
[----:B------:R-:W-:-:S13]  /*0a20*/  ISETP.GE.U32.AND P0, PT, R3, 0xfe, PT ;  /* 0x000000fe0300780c */ /* 0x000fda0003f06070 */
[----:B------:R-:W-:Y:S05]  /*0a30*/  @!P0 BRA `(.L_x_17) ;  /* 0x0000000000808947 */ /* 0x000fea0003800000 */
[----:B------:R-:W-:-:S13]  /*0a40*/  ISETP.GT.AND P0, PT, R11, 0xfe, PT ;  /* 0x000000fe0b00780c */ /* 0x000fda0003f04270 */
[----:B------:R-:W-:Y:S05]  /*0a50*/  @P0 BRA `(.L_x_18) ;  /* 0x00000000006c0947 */ /* 0x000fea0003800000 */
[----:B------:R-:W-:-:S13]  /*0a60*/  ISETP.GE.AND P0, PT, R11, 0x1, PT ;  /* 0x000000010b00780c */ /* 0x000fda0003f06270 */
[----:B------:R-:W-:Y:S05]  /*0a70*/  @P0 BRA `(.L_x_19) ;  /* 0x0000000000740947 */ /* 0x000fea0003800000 */
[----:B------:R-:W-:Y:S02]  /*0a80*/  ISETP.GE.AND P0, PT, R11, -0x18, PT ;  /* 0xffffffe80b00780c */ /* 0x000fe40003f06270 */
[----:B------:R-:W-:-:S11]  /*0a90*/  LOP3.LUT R0, R0, 0x80000000, RZ, 0xc0, !PT ;  /* 0x8000000000007812 */ /* 0x000fd600078ec0ff */
[----:B------:R-:W-:Y:S05]  /*0aa0*/  @!P0 BRA `(.L_x_19) ;  /* 0x0000000000688947 */ /* 0x000fea0003800000 */
[CCC-:B------:R-:W-:Y:S01]  /*0ab0*/  FFMA.RZ R3, R14.reuse, R10.reuse, R9.reuse ;  /* 0x0000000a0e037223 */ /* 0x1c0fe2000000c009 */
[CCC-:B------:R-:W-:Y:S01]  /*0ac0*/  FFMA.RM R8, R14.reuse, R10.reuse, R9.reuse ;  /* 0x0000000a0e087223 */ /* 0x1c0fe20000004009 */
[C---:B------:R-:W-:Y:S02]  /*0ad0*/  ISETP.NE.AND P2, PT, R11.reuse, RZ, PT ;  /* 0x000000ff0b00720c */ /* 0x040fe40003f45270 */
[----:B------:R-:W-:Y:S02]  /*0ae0*/  ISETP.NE.AND P1, PT, R11, RZ, PT ;  /* 0x000000ff0b00720c */ /* 0x000fe40003f25270 */
[----:B------:R-:W-:Y:S01]  /*0af0*/  LOP3.LUT R7, R3, 0x7fffff, RZ, 0xc0, !PT ;  /* 0x007fffff03077812 */ /* 0x000fe200078ec0ff */
[----:B------:R-:W-:Y:S01]  /*0b00*/  FFMA.RP R3, R14, R10, R9 ;  /* 0x0000000a0e037223 */ /* 0x000fe20000008009 */
[----:B------:R-:W-:Y:S01]  /*0b10*/  IADD3 R10, PT, PT, R11, 0x20, RZ ;  /* 0x000000200b0a7810 */ /* 0x000fe20007ffe0ff */
[----:B------:R-:W-:Y:S01]  /*0b20*/  IMAD.MOV R9, RZ, RZ, -R11 ;  /* 0x000000ffff097224 */ /* 0x000fe200078e0a0b */
[----:B------:R-:W-:-:S02]  /*0b30*/  LOP3.LUT R7, R7, 0x800000, RZ, 0xfc, !PT ;  /* 0x0080000007077812 */ /* 0x000fc400078efcff */
[----:B------:R-:W-:Y:S02]  /*0b40*/  FSETP.NEU.FTZ.AND P0, PT, R3, R8, PT ;  /* 0x000000080300720b */ /* 0x000fe40003f1d000 */
[----:B------:R-:W-:Y:S02]  /*0b50*/  SHF.L.U32 R10, R7, R10, RZ ;  /* 0x0000000a070a7219 */ /* 0x000fe400000006ff */
[----:B------:R-:W-:Y:S02]  /*0b60*/  SEL R8, R9, RZ, P2 ;  /* 0x000000ff09087207 */ /* 0x000fe40001000000 */
[----:B------:R-:W-:Y:S02]  /*0b70*/  ISETP.NE.AND P1, PT, R10, RZ, P1 ;  /* 0x000000ff0a00720c */ /* 0x000fe40000f25270 */
[----:B------:R-:W-:Y:S02]  /*0b80*/  SHF.R.U32.HI R8, RZ, R8, R7 ;  /* 0x00000008ff087219 */ /* 0x000fe40000011607 */
[----:B------:R-:W-:-:S02]  /*0b90*/  PLOP3.LUT P0, PT, P0, P1, PT, 0xf8, 0x8f ;  /* 0x00000000008f781c */ /* 0x000fc40000703f70 */
[----:B------:R-:W-:Y:S02]  /*0ba0*/  SHF.R.U32.HI R10, RZ, 0x1, R8 ;  /* 0x00000001ff0a7819 */ /* 0x000fe40000011608 */
[----:B------:R-:W-:-:S04]  /*0bb0*/  SEL R3, RZ, 0x1, !P0 ;  /* 0x00000001ff037807 */ /* 0x000fc80004000000 */
[----:B------:R-:W-:-:S04]  /*0bc0*/  LOP3.LUT R3, R3, 0x1, R10, 0xf8, !PT ;  /* 0x0000000103037812 */ /* 0x000fc800078ef80a */
[----:B------:R-:W-:-:S04]  /*0bd0*/  LOP3.LUT R3, R3, R8, RZ, 0xc0, !PT ;  /* 0x0000000803037212 */ /* 0x000fc800078ec0ff */
[----:B------:R-:W-:-:S04]  /*0be0*/  IADD3 R3, PT, PT, R10, R3, RZ ;  /* 0x000000030a037210 */ /* 0x000fc80007ffe0ff */
[----:B------:R-:W-:Y:S01]  /*0bf0*/  LOP3.LUT R0, R3, R0, RZ, 0xfc, !PT ;  /* 0x0000000003007212 */ /* 0x000fe200078efcff */
[----:B------:R-:W-:Y:S06]  /*0c00*/  BRA `(.L_x_19) ;  /* 0x0000000000107947 */ /* 0x000fec0003800000 */
.L_x_18:
[----:B------:R-:W-:-:S04]  /*0c10*/  LOP3.LUT R0, R0, 0x80000000, RZ, 0xc0, !PT ;  /* 0x8000000000007812 */ /* 0x000fc800078ec0ff */
[----:B------:R-:W-:Y:S01]  /*0c20*/  LOP3.LUT R0, R0, 0x7f800000, RZ, 0xfc, !PT ;  /* 0x7f80000000007812 */ /* 0x000fe200078efcff */
[----:B------:R-:W-:Y:S06]  /*0c30*/  BRA `(.L_x_19) ;  /* 0x0000000000047947 */ /* 0x000fec0003800000 */
.L_x_17:
[----:B------:R-:W-:-:S07]  /*0c40*/  IMAD R0, R8, 0x800000, R0 ;  /* 0x0080000008007824 */ /* 0x000fce00078e0200 */
.L_x_19:
[----:B------:R-:W-:Y:S05]  /*0c50*/  BSYNC.RECONVERGENT B2 ;  /* 0x0000000000027941 */ /* 0x000fea0003800200 */
.L_x_16:
[----:B------:R-:W-:Y:S05]  /*0c60*/  BRA `(.L_x_20) ;  /* 0x0000000000207947 */ /* 0x000fea0003800000 */
.L_x_15:
[----:B------:R-:W-:-:S04]  /*0c70*/  LOP3.LUT R0, R3, 0x80000000, R0, 0x48, !PT ;  /* 0x8000000003007812 */ /* 0x000fc800078e4800 */
[----:B------:R-:W-:Y:S01]  /*0c80*/  LOP3.LUT R0, R0, 0x7f800000, RZ, 0xfc, !PT ;  /* 0x7f80000000007812 */ /* 0x000fe200078efcff */
[----:B------:R-:W-:Y:S06]  /*0c90*/  BRA `(.L_x_20) ;  /* 0x0000000000147947 */ /* 0x000fec0003800000 */
.L_x_14:
[----:B------:R-:W-:Y:S01]  /*0ca0*/  LOP3.LUT R0, R3, 0x80000000, R0, 0x48, !PT ;  /* 0x8000000003007812 */ /* 0x000fe200078e4800 */
[----:B------:R-:W-:Y:S06]  /*0cb0*/  BRA `(.L_x_20) ;  /* 0x00000000000c7947 */ /* 0x000fec0003800000 */
.L_x_13:
[----:B------:R-:W0:Y:S01]  /*0cc0*/  MUFU.RSQ R0, -QNAN ;  /* 0xffc0000000007908 */ /* 0x000e220000001400 */
[----:B------:R-:W-:Y:S05]  /*0cd0*/  BRA `(.L_x_20) ;  /* 0x0000000000047947 */ /* 0x000fea0003800000 */
.L_x_12:
[----:B------:R-:W-:-:S07]  /*0ce0*/  FADD.FTZ R0, R0, R3 ;  /* 0x0000000300007221 */ /* 0x000fce0000010000 */
.L_x_20:
[----:B------:R-:W-:Y:S05]  /*0cf0*/  BSYNC.RECONVERGENT B1 ;  /* 0x0000000000017941 */ /* 0x000fea0003800200 */
.L_x_10:
[----:B------:R-:W-:-:S04]  /*0d00*/  HFMA2 R7, -RZ, RZ, 0, 0 ;  /* 0x00000000ff077431 */ /* 0x000fc800000001ff */
[----:B0-----:R-:W-:Y:S05]  /*0d10*/  RET.REL.NODEC R6 `(spoc_dummy) ;  /* 0xfffffff006b87950 */ /* 0x001fea0003c3ffff */
.L_x_21:
[----:B------:R-:W-:-:S00]  /*0d20*/  BRA `(.L_x_21) ;  /* 0xfffffffc00fc7947 */ /* 0x000fc0000383ffff */
[----:B------:R-:W-:-:S00]  /*0d30*/  NOP ;  /* 0x0000000000007918 */ /* 0x000fc00000000000 */
        /* <DEDUP_REMOVED lines=12> */
.L_x_22:


//--------------------- .nv.shared.reserved.0     --------------------------
	.section	.nv.shared.reserved.0,"aw",@nobits
	.weak		__nv_reservedSMEM_offset_0_alias
	.size		__nv_reservedSMEM_offset_0_alias, 0, 64
	.other		__nv_reservedSMEM_offset_0_alias,@"STO_CUDA_RESERVED_SHARED STV_DEFAULT"
__nv_reservedSMEM_offset_0_alias:
	.zero		0
	.zero		64


//--------------------- .nv.constant0.spoc_dummy  --------------------------
	.section	.nv.constant0.spoc_dummy,"a",@progbits
	.sectionflags	@""
	.align	4
.nv.constant0.spoc_dummy:
	.zero		916


//--------------------- SYMBOLS --------------------------

	.type		.nv.reservedSmem.offset0,@object
	.size		.nv.reservedSmem.offset0,0x4
